//
// Generated by NVIDIA NVVM Compiler
//
// Compiler Build ID: CL-36424714
// Cuda compilation tools, release 13.0, V13.0.88
// Based on NVVM 20.0.0
//

.version 9.0
.target sm_100
.address_size 64

	// .globl	_Z6kernel14CUtensorMap_stii
// _ZZ6kernel14CUtensorMap_stiiE11smem_buffer has been demoted
// _ZZ6kernel14CUtensorMap_stiiE3bar has been demoted

.visible .entry _Z6kernel14CUtensorMap_stii(
	.param .align 128 .b8 _Z6kernel14CUtensorMap_stii_param_0[128],
	.param .u32 _Z6kernel14CUtensorMap_stii_param_1,
	.param .u32 _Z6kernel14CUtensorMap_stii_param_2
)
{
	.reg .pred 	%p<2>;
	.reg .b32 	%r<8>;
	.reg .b64 	%rd<4>;
	// demoted variable
	.shared .align 128 .b8 _ZZ6kernel14CUtensorMap_stiiE11smem_buffer[16384];
	// demoted variable
	.shared .align 8 .b8 _ZZ6kernel14CUtensorMap_stiiE3bar[8];
	mov.b64 	%rd1, _Z6kernel14CUtensorMap_stii_param_0;
	ld.param.u32 	%r1, [_Z6kernel14CUtensorMap_stii_param_1];
	ld.param.u32 	%r2, [_Z6kernel14CUtensorMap_stii_param_2];
	mov.u32 	%r3, %tid.x;
	setp.ne.s32 	%p1, %r3, 0;
	@%p1 bra 	$L__BB0_2;
	mov.u64 	%rd3, %rd1;
	cvta.param.u64 	%rd2, %rd3;
	mov.u32 	%r4, _ZZ6kernel14CUtensorMap_stiiE11smem_buffer;
	mov.u32 	%r7, _ZZ6kernel14CUtensorMap_stiiE3bar;
	// begin inline asm
	cp.async.bulk.tensor.2d.shared::cluster.global.tile.mbarrier::complete_tx::bytes [%r4], [%rd2, {%r1, %r2}], [%r7];
	// end inline asm
$L__BB0_2:
	ret;

}


// ===== COMPILED SASS (sm_100) =====

	.target	sm_100

	.elftype	@"ET_EXEC"


//--------------------- .note.nv.tkinfo           --------------------------
	.section	.note.nv.tkinfo,"",@"SHT_NOTE"
	.sectionflags	@"SHF_NOTE_NV_TKINFO"
	.tkinfo
        /*0018*/ 	.word	0x00000002
        /*0030*/ 	.string	""
        /*0030*/ 	.string	"ptxas"
        /*0030*/ 	.string	"Cuda compilation tools, release 13.0, V13.0.88"
        /*0030*/ 	.string	"Build cuda_13.0.r13.0/compiler.36424714_0"
        /*0030*/ 	.string	"-arch sm_100 -m 64 "



//--------------------- .note.nv.cuinfo           --------------------------
	.section	.note.nv.cuinfo,"",@"SHT_NOTE"
	.sectionflags	@"SHF_NOTE_NV_CUINFO"
        /*0018*/ 	.short	0x0002
        /*001a*/ 	.short	0x0064
        /*001c*/ 	.short	0x0082
	.zero		2


//--------------------- .nv.info                  --------------------------
	.section	.nv.info,"",@"SHT_CUDA_INFO"
	.align	4


	//----- nvinfo : EIATTR_REGCOUNT
	.align		4
        /*0000*/ 	.byte	0x04, 0x2f
        /*0002*/ 	.short	(.L_1 - .L_0)
	.align		4
.L_0:
        /*0004*/ 	.word	index@(_Z6kernel14CUtensorMap_stii)
        /*0008*/ 	.word	0x00000004


	//----- nvinfo : EIATTR_FRAME_SIZE
	.align		4
.L_1:
        /*000c*/ 	.byte	0x04, 0x11
        /*000e*/ 	.short	(.L_3 - .L_2)
	.align		4
.L_2:
        /*0010*/ 	.word	index@(_Z6kernel14CUtensorMap_stii)
        /*0014*/ 	.word	0x00000000


	//----- nvinfo : EIATTR_MIN_STACK_SIZE
	.align		4
.L_3:
        /*0018*/ 	.byte	0x04, 0x12
        /*001a*/ 	.short	(.L_5 - .L_4)
	.align		4
.L_4:
        /*001c*/ 	.word	index@(_Z6kernel14CUtensorMap_stii)
        /*0020*/ 	.word	0x00000000
.L_5:


//--------------------- .nv.compat                --------------------------
	.section	.nv.compat,"",@"SHT_CUDA_COMPAT_INFO"
	.align	4
        /*0000*/ 	.byte	0x02, 0x09, 0x00, 0x00, 0x02, 0x02, 0x02, 0x00, 0x02, 0x05, 0x05, 0x00, 0x03, 0x07, 0x01, 0x01
        /*0010*/ 	.byte	0x02, 0x03, 0x01, 0x00, 0x02, 0x06, 0x01, 0x00, 0x04, 0x0b, 0x08, 0x00, 0x09, 0x00, 0x00, 0x00
        /*0020*/ 	.byte	0x00, 0x00, 0x00, 0x00


//--------------------- .nv.info._Z6kernel14CUtensorMap_stii --------------------------
	.section	.nv.info._Z6kernel14CUtensorMap_stii,"",@"SHT_CUDA_INFO"
	.sectionflags	@""
	.align	4


	//----- nvinfo : EIATTR_CUDA_API_VERSION
	.align		4
        /*0000*/ 	.byte	0x04, 0x37
        /*0002*/ 	.short	(.L_7 - .L_6)
.L_6:
        /*0004*/ 	.word	0x00000082


	//----- nvinfo : EIATTR_KPARAM_INFO
	.align		4
.L_7:
        /*0008*/ 	.byte	0x04, 0x17
        /*000a*/ 	.short	(.L_9 - .L_8)
.L_8:
        /*000c*/ 	.word	0x00000000
        /*0010*/ 	.short	0x0002
        /*0012*/ 	.short	0x0084
        /*0014*/ 	.byte	0x00, 0xf0, 0x11, 0x00


	//----- nvinfo : EIATTR_KPARAM_INFO
	.align		4
.L_9:
        /*0018*/ 	.byte	0x04, 0x17
        /*001a*/ 	.short	(.L_11 - .L_10)
.L_10:
        /*001c*/ 	.word	0x00000000
        /*0020*/ 	.short	0x0001
        /*0022*/ 	.short	0x0080
        /*0024*/ 	.byte	0x00, 0xf0, 0x11, 0x00


	//----- nvinfo : EIATTR_KPARAM_INFO
	.align		4
.L_11:
        /*0028*/ 	.byte	0x04, 0x17
        /*002a*/ 	.short	(.L_13 - .L_12)
.L_12:
        /*002c*/ 	.word	0x00000000
        /*0030*/ 	.short	0x0000
        /*0032*/ 	.short	0x0000
        /*0034*/ 	.byte	0x00, 0xf0, 0x01, 0x02


	//----- nvinfo : EIATTR_SPARSE_MMA_MASK
	.align		4
.L_13:
        /*0038*/ 	.byte	0x03, 0x50
        /*003a*/ 	.short	0x0000


	//----- nvinfo : EIATTR_MAXREG_COUNT
	.align		4
        /*003c*/ 	.byte	0x03, 0x1b
        /*003e*/ 	.short	0x00ff


	//----- nvinfo : EIATTR_MERCURY_ISA_VERSION
	.align		4
        /*0040*/ 	.byte	0x03, 0x5f
        /*0042*/ 	.short	0x0101


	//----- nvinfo : EIATTR_VRC_CTA_INIT_COUNT
	.align		4
        /*0044*/ 	.byte	0x02, 0x4a
	.zero		1
	.zero		1


	//----- nvinfo : EIATTR_EXIT_INSTR_OFFSETS
	.align		4
        /*0048*/ 	.byte	0x04, 0x1c
        /*004a*/ 	.short	(.L_15 - .L_14)


	//   ....[0]....
.L_14:
        /*004c*/ 	.word	0x00000030


	//   ....[1]....
        /*0050*/ 	.word	0x00000130


	//----- nvinfo : EIATTR_CBANK_PARAM_SIZE
	.align		4
.L_15:
        /*0054*/ 	.byte	0x03, 0x19
        /*0056*/ 	.short	0x0088


	//----- nvinfo : EIATTR_PARAM_CBANK
	.align		4
        /*0058*/ 	.byte	0x04, 0x0a
        /*005a*/ 	.short	(.L_17 - .L_16)
	.align		4
.L_16:
        /*005c*/ 	.word	index@(.nv.constant0._Z6kernel14CUtensorMap_stii)
        /*0060*/ 	.short	0x0380
        /*0062*/ 	.short	0x0088


	//----- nvinfo : EIATTR_SW_WAR
	.align		4
.L_17:
        /*0064*/ 	.byte	0x04, 0x36
        /*0066*/ 	.short	(.L_19 - .L_18)
.L_18:
        /*0068*/ 	.word	0x00000008
.L_19:


//--------------------- .nv.callgraph             --------------------------
	.section	.nv.callgraph,"",@"SHT_CUDA_CALLGRAPH"
	.align	4
	.sectionentsize	8
	.align		4
        /*0000*/ 	.word	0x00000000
	.align		4
        /*0004*/ 	.word	0xffffffff
	.align		4
        /*0008*/ 	.word	0x00000000
	.align		4
        /*000c*/ 	.word	0xfffffffe
	.align		4
        /*0010*/ 	.word	0x00000000
	.align		4
        /*0014*/ 	.word	0xfffffffd
	.align		4
        /*0018*/ 	.word	0x00000000
	.align		4
        /*001c*/ 	.word	0xfffffffc


//--------------------- .text._Z6kernel14CUtensorMap_stii --------------------------
	.section	.text._Z6kernel14CUtensorMap_stii,"ax",@progbits
	.align	128
        .global         _Z6kernel14CUtensorMap_stii
        .type           _Z6kernel14CUtensorMap_stii,@function
        .size           _Z6kernel14CUtensorMap_stii,(.L_x_2 - _Z6kernel14CUtensorMap_stii)
        .other          _Z6kernel14CUtensorMap_stii,@"STO_CUDA_ENTRY STV_DEFAULT"
_Z6kernel14CUtensorMap_stii:
.text._Z6kernel14CUtensorMap_stii:
[----:B------:R-:W-:Y:S01]  /*0000*/  LDC R1, c[0x0][0x37c] ;  /* 0x0000df00ff017b82 */ /* 0x000fe20000000800 */
[----:B------:R-:W0:Y:S02]  /*0010*/  S2R R0, SR_TID.X ;  /* 0x0000000000007919 */ /* 0x000e240000002100 */
[----:B0-----:R-:W-:-:S13]  /*0020*/  ISETP.NE.AND P0, PT, R0, RZ, PT ;  /* 0x000000ff0000720c */ /* 0x001fda0003f05270 */
[----:B------:R-:W-:Y:S05]  /*0030*/  @P0 EXIT ;  /* 0x000000000000094d */ /* 0x000fea0003800000 */
[----:B------:R-:W0:Y:S01]  /*0040*/  S2UR UR6, SR_CgaCtaId ;  /* 0x00000000000679c3 */ /* 0x000e220000008800 */
[----:B------:R-:W-:Y:S01]  /*0050*/  UMOV UR4, 0x400 ;  /* 0x0000040000047882 */ /* 0x000fe20000000000 */
[----:B------:R-:W-:Y:S01]  /*0060*/  PLOP3.LUT P0, PT, PT, PT, PT, 0x80, 0x8 ;  /* 0x000000000008781c */ /* 0x000fe20003f0f070 */
[----:B------:R-:W-:Y:S01]  /*0070*/  UIADD3 UR5, UPT, UPT, UR4, 0x4000, URZ ;  /* 0x0000400004057890 */ /* 0x000fe2000fffe0ff */
[----:B------:R-:W1:Y:S01]  /*0080*/  LDCU.64 UR10, c[0x0][0x348] ;  /* 0x00006900ff0a77ac */ /* 0x000e620008000a00 */
[----:B------:R-:W2:Y:S01]  /*0090*/  LDCU.64 UR8, c[0x0][0x400] ;  /* 0x00008000ff0877ac */ /* 0x000ea20008000a00 */
[----:B0-----:R-:W-:Y:S02]  /*00a0*/  ULEA UR4, UR6, UR4, 0x18 ;  /* 0x0000000406047291 */ /* 0x001fe4000f8ec0ff */
[----:B-12---:R-:W-:-:S12]  /*00b0*/  ULEA UR5, UR6, UR5, 0x18 ;  /* 0x0000000506057291 */ /* 0x006fd8000f8ec0ff */
.L_x_0:
[----:B------:R-:W-:Y:S01]  /*00c0*/  @P0 ELECT P1, URZ, PT ;  /* 0x0000000000ff082f */ /* 0x000fe20003820000 */
[----:B------:R-:W-:Y:S01]  /*00d0*/  UMOV UR6, UR8 ;  /* 0x0000000800067c82 */ /* 0x000fe20008000000 */
[----:B------:R-:W-:Y:S02]  /*00e0*/  UMOV UR7, UR9 ;  /* 0x0000000900077c82 */ /* 0x000fe40008000000 */
[----:B------:R0:W-:Y:S09]  /*00f0*/  UTMALDG.2D [UR4], [UR10] ;  /* 0x000000040a0075b4 */ /* 0x0001f20008008000 */
[----:B------:R-:W-:-:S02]  /*0100*/  @P1 PLOP3.LUT P0, PT, P1, PT, PT, 0x8, 0x80 ;  /* 0x000000000080181c */ /* 0x000fc40000f0e170 */
[----:B------:R-:W-:-:S11]  /*0110*/  PLOP3.LUT P1, PT, PT, PT, PT, 0x8, 0x80 ;  /* 0x000000000080781c */ /* 0x000fd60003f2e170 */
[----:B0-----:R-:W-:Y:S05]  /*0120*/  @P0 BRA.U.ANY `(.L_x_0) ;  /* 0xfffffffd00e40947 */ /* 0x001fea000393ffff */
[----:B------:R-:W-:Y:S05]  /*0130*/  EXIT ;  /* 0x000000000000794d */ /* 0x000fea0003800000 */
.L_x_1:
[----:B------:R-:W-:-:S00]  /*0140*/  BRA `(.L_x_1) ;  /* 0xfffffffc00fc7947 */ /* 0x000fc0000383ffff */
[----:B------:R-:W-:-:S00]  /*0150*/  NOP ;  /* 0x0000000000007918 */ /* 0x000fc00000000000 */
        /* <DEDUP_REMOVED lines=10> */
.L_x_2:


//--------------------- .nv.shared._Z6kernel14CUtensorMap_stii --------------------------
	.section	.nv.shared._Z6kernel14CUtensorMap_stii,"aw",@nobits
	.sectionflags	@""
	.align	128
.nv.shared._Z6kernel14CUtensorMap_stii:
	.zero		17416


//--------------------- .nv.shared.reserved.0     --------------------------
	.section	.nv.shared.reserved.0,"aw",@nobits
	.weak		__nv_reservedSMEM_offset_0_alias
	.size		__nv_reservedSMEM_offset_0_alias, 0, 64
	.other		__nv_reservedSMEM_offset_0_alias,@"STO_CUDA_RESERVED_SHARED STV_DEFAULT"
__nv_reservedSMEM_offset_0_alias:
	.zero		0
	.zero		64


//--------------------- .nv.constant0._Z6kernel14CUtensorMap_stii --------------------------
	.section	.nv.constant0._Z6kernel14CUtensorMap_stii,"a",@progbits
	.sectionflags	@""
	.align	4
.nv.constant0._Z6kernel14CUtensorMap_stii:
	.zero		1032


//--------------------- SYMBOLS --------------------------

	.type		.nv.reservedSmem.offset0,@object
	.size		.nv.reservedSmem.offset0,0x4
	.type		.nv.reservedSmem.cap,@object
	.size		.nv.reservedSmem.cap,0x4
